//
// Generated by NVIDIA NVVM Compiler
//
// Compiler Build ID: CL-36424714
// Cuda compilation tools, release 13.0, V13.0.88
// Based on NVVM 20.0.0
//

.version 9.0
.target sm_100
.address_size 64

	// .globl	_Z18matmul_cuda_kernelPfS_S_i
.extern .shared .align 16 .b8 smbuf[];

.visible .entry _Z18matmul_cuda_kernelPfS_S_i(
	.param .u64 .ptr .align 1 _Z18matmul_cuda_kernelPfS_S_i_param_0,
	.param .u64 .ptr .align 1 _Z18matmul_cuda_kernelPfS_S_i_param_1,
	.param .u64 .ptr .align 1 _Z18matmul_cuda_kernelPfS_S_i_param_2,
	.param .u32 _Z18matmul_cuda_kernelPfS_S_i_param_3
)
{
	.reg .pred 	%p<11>;
	.reg .b32 	%r<97>;
	.reg .b32 	%f<73>;
	.reg .b64 	%rd<13>;

	ld.param.u64 	%rd3, [_Z18matmul_cuda_kernelPfS_S_i_param_0];
	ld.param.u64 	%rd4, [_Z18matmul_cuda_kernelPfS_S_i_param_1];
	ld.param.u64 	%rd5, [_Z18matmul_cuda_kernelPfS_S_i_param_2];
	ld.param.u32 	%r32, [_Z18matmul_cuda_kernelPfS_S_i_param_3];
	mov.u32 	%r1, %ntid.x;
	mov.u32 	%r33, %ctaid.x;
	mul.lo.s32 	%r2, %r33, %r1;
	mov.u32 	%r3, %tid.x;
	mov.u32 	%r34, %ctaid.y;
	mov.u32 	%r35, %ntid.y;
	mov.u32 	%r4, %tid.y;
	mad.lo.s32 	%r5, %r34, %r35, %r4;
	setp.lt.s32 	%p1, %r32, 1;
	mov.f32 	%f71, 0f00000000;
	@%p1 bra 	$L__BB0_14;
	mul.lo.s32 	%r37, %r1, %r1;
	shl.b32 	%r38, %r37, 2;
	mov.u32 	%r39, smbuf;
	add.s32 	%r6, %r39, %r38;
	mad.lo.s32 	%r7, %r32, %r5, %r3;
	mul.lo.s32 	%r8, %r4, %r1;
	add.s32 	%r40, %r8, %r3;
	shl.b32 	%r41, %r40, 2;
	add.s32 	%r9, %r39, %r41;
	add.s32 	%r42, %r2, %r4;
	mad.lo.s32 	%r10, %r32, %r42, %r3;
	mad.lo.s32 	%r43, %r3, %r1, %r4;
	shl.b32 	%r44, %r43, 2;
	add.s32 	%r11, %r6, %r44;
	and.b32  	%r12, %r1, 7;
	and.b32  	%r13, %r1, 2040;
	shl.b32 	%r45, %r3, 2;
	add.s32 	%r46, %r38, %r45;
	add.s32 	%r14, %r39, %r46;
	shl.b32 	%r15, %r1, 5;
	shl.b32 	%r47, %r8, 2;
	add.s32 	%r48, %r47, %r39;
	add.s32 	%r16, %r48, 16;
	shl.b32 	%r17, %r1, 2;
	cvta.to.global.u64 	%rd1, %rd3;
	cvta.to.global.u64 	%rd2, %rd4;
	mov.f32 	%f71, 0f00000000;
	mov.b32 	%r90, 0;
$L__BB0_2:
	setp.lt.u32 	%p2, %r1, 8;
	add.s32 	%r50, %r7, %r90;
	mul.wide.u32 	%rd6, %r50, 4;
	add.s64 	%rd7, %rd1, %rd6;
	ld.global.f32 	%f18, [%rd7];
	st.shared.f32 	[%r9], %f18;
	add.s32 	%r51, %r10, %r90;
	mul.wide.u32 	%rd8, %r51, 4;
	add.s64 	%rd9, %rd2, %rd8;
	ld.global.f32 	%f19, [%rd9];
	st.shared.f32 	[%r11], %f19;
	bar.sync 	0;
	mov.b32 	%r95, 0;
	@%p2 bra 	$L__BB0_5;
	and.b32  	%r52, %r1, -8;
	neg.s32 	%r93, %r52;
	mov.u32 	%r91, %r16;
	mov.u32 	%r92, %r14;
$L__BB0_4:
	.pragma "nounroll";
	ld.shared.f32 	%f20, [%r91+-16];
	ld.shared.f32 	%f21, [%r92];
	fma.rn.f32 	%f22, %f20, %f21, %f71;
	ld.shared.f32 	%f23, [%r91+-12];
	add.s32 	%r53, %r92, %r17;
	ld.shared.f32 	%f24, [%r53];
	fma.rn.f32 	%f25, %f23, %f24, %f22;
	ld.shared.f32 	%f26, [%r91+-8];
	add.s32 	%r54, %r53, %r17;
	ld.shared.f32 	%f27, [%r54];
	fma.rn.f32 	%f28, %f26, %f27, %f25;
	ld.shared.f32 	%f29, [%r91+-4];
	add.s32 	%r55, %r54, %r17;
	ld.shared.f32 	%f30, [%r55];
	fma.rn.f32 	%f31, %f29, %f30, %f28;
	ld.shared.f32 	%f32, [%r91];
	add.s32 	%r56, %r55, %r17;
	ld.shared.f32 	%f33, [%r56];
	fma.rn.f32 	%f34, %f32, %f33, %f31;
	ld.shared.f32 	%f35, [%r91+4];
	add.s32 	%r57, %r56, %r17;
	ld.shared.f32 	%f36, [%r57];
	fma.rn.f32 	%f37, %f35, %f36, %f34;
	ld.shared.f32 	%f38, [%r91+8];
	add.s32 	%r58, %r57, %r17;
	ld.shared.f32 	%f39, [%r58];
	fma.rn.f32 	%f40, %f38, %f39, %f37;
	ld.shared.f32 	%f41, [%r91+12];
	add.s32 	%r59, %r58, %r17;
	ld.shared.f32 	%f42, [%r59];
	fma.rn.f32 	%f71, %f41, %f42, %f40;
	add.s32 	%r93, %r93, 8;
	add.s32 	%r92, %r92, %r15;
	add.s32 	%r91, %r91, 32;
	setp.ne.s32 	%p3, %r93, 0;
	mov.u32 	%r95, %r13;
	@%p3 bra 	$L__BB0_4;
$L__BB0_5:
	setp.eq.s32 	%p4, %r12, 0;
	@%p4 bra 	$L__BB0_13;
	add.s32 	%r60, %r12, -1;
	setp.lt.u32 	%p5, %r60, 3;
	@%p5 bra 	$L__BB0_8;
	add.s32 	%r61, %r95, %r8;
	shl.b32 	%r62, %r61, 2;
	mov.u32 	%r63, smbuf;
	add.s32 	%r64, %r63, %r62;
	ld.shared.f32 	%f44, [%r64];
	mad.lo.s32 	%r65, %r95, %r1, %r3;
	shl.b32 	%r66, %r65, 2;
	add.s32 	%r67, %r6, %r66;
	ld.shared.f32 	%f45, [%r67];
	fma.rn.f32 	%f46, %f44, %f45, %f71;
	ld.shared.f32 	%f47, [%r64+4];
	add.s32 	%r68, %r67, %r17;
	ld.shared.f32 	%f48, [%r68];
	fma.rn.f32 	%f49, %f47, %f48, %f46;
	ld.shared.f32 	%f50, [%r64+8];
	add.s32 	%r69, %r68, %r17;
	ld.shared.f32 	%f51, [%r69];
	fma.rn.f32 	%f52, %f50, %f51, %f49;
	ld.shared.f32 	%f53, [%r64+12];
	add.s32 	%r70, %r69, %r17;
	ld.shared.f32 	%f54, [%r70];
	fma.rn.f32 	%f71, %f53, %f54, %f52;
	add.s32 	%r95, %r95, 4;
$L__BB0_8:
	and.b32  	%r71, %r1, 3;
	setp.eq.s32 	%p6, %r71, 0;
	@%p6 bra 	$L__BB0_13;
	setp.eq.s32 	%p7, %r71, 1;
	@%p7 bra 	$L__BB0_11;
	add.s32 	%r72, %r95, %r8;
	shl.b32 	%r73, %r72, 2;
	mov.u32 	%r74, smbuf;
	add.s32 	%r75, %r74, %r73;
	ld.shared.f32 	%f56, [%r75];
	mad.lo.s32 	%r76, %r95, %r1, %r3;
	shl.b32 	%r77, %r76, 2;
	add.s32 	%r78, %r6, %r77;
	ld.shared.f32 	%f57, [%r78];
	fma.rn.f32 	%f58, %f56, %f57, %f71;
	ld.shared.f32 	%f59, [%r75+4];
	add.s32 	%r79, %r78, %r17;
	ld.shared.f32 	%f60, [%r79];
	fma.rn.f32 	%f71, %f59, %f60, %f58;
	add.s32 	%r95, %r95, 2;
$L__BB0_11:
	and.b32  	%r80, %r1, 1;
	setp.eq.b32 	%p8, %r80, 1;
	not.pred 	%p9, %p8;
	@%p9 bra 	$L__BB0_13;
	add.s32 	%r81, %r95, %r8;
	shl.b32 	%r82, %r81, 2;
	mov.u32 	%r83, smbuf;
	add.s32 	%r84, %r83, %r82;
	ld.shared.f32 	%f61, [%r84];
	mad.lo.s32 	%r85, %r95, %r1, %r3;
	shl.b32 	%r86, %r85, 2;
	add.s32 	%r87, %r6, %r86;
	ld.shared.f32 	%f62, [%r87];
	fma.rn.f32 	%f71, %f61, %f62, %f71;
$L__BB0_13:
	bar.sync 	0;
	add.s32 	%r90, %r90, %r1;
	setp.lt.s32 	%p10, %r90, %r32;
	@%p10 bra 	$L__BB0_2;
$L__BB0_14:
	cvta.to.global.u64 	%rd10, %rd5;
	add.s32 	%r88, %r2, %r3;
	mad.lo.s32 	%r89, %r32, %r5, %r88;
	mul.wide.s32 	%rd11, %r89, 4;
	add.s64 	%rd12, %rd10, %rd11;
	st.global.f32 	[%rd12], %f71;
	ret;

}
	// .globl	_Z24matmul_cuda_naive_kernelPfS_S_i
.visible .entry _Z24matmul_cuda_naive_kernelPfS_S_i(
	.param .u64 .ptr .align 1 _Z24matmul_cuda_naive_kernelPfS_S_i_param_0,
	.param .u64 .ptr .align 1 _Z24matmul_cuda_naive_kernelPfS_S_i_param_1,
	.param .u64 .ptr .align 1 _Z24matmul_cuda_naive_kernelPfS_S_i_param_2,
	.param .u32 _Z24matmul_cuda_naive_kernelPfS_S_i_param_3
)
{
	.reg .pred 	%p<10>;
	.reg .b32 	%r<46>;
	.reg .b32 	%f<112>;
	.reg .b64 	%rd<43>;

	ld.param.u64 	%rd11, [_Z24matmul_cuda_naive_kernelPfS_S_i_param_0];
	ld.param.u64 	%rd12, [_Z24matmul_cuda_naive_kernelPfS_S_i_param_1];
	ld.param.u64 	%rd10, [_Z24matmul_cuda_naive_kernelPfS_S_i_param_2];
	ld.param.u32 	%r25, [_Z24matmul_cuda_naive_kernelPfS_S_i_param_3];
	cvta.to.global.u64 	%rd1, %rd12;
	cvta.to.global.u64 	%rd2, %rd11;
	mov.u32 	%r26, %ctaid.x;
	mov.u32 	%r27, %ntid.x;
	mov.u32 	%r28, %tid.x;
	mad.lo.s32 	%r1, %r26, %r27, %r28;
	mov.u32 	%r29, %ctaid.y;
	mov.u32 	%r30, %ntid.y;
	mov.u32 	%r31, %tid.y;
	mad.lo.s32 	%r2, %r29, %r30, %r31;
	setp.lt.s32 	%p1, %r25, 1;
	mov.f32 	%f111, 0f00000000;
	@%p1 bra 	$L__BB1_13;
	mul.lo.s32 	%r3, %r25, %r2;
	mul.lo.s32 	%r4, %r25, %r1;
	and.b32  	%r5, %r25, 15;
	setp.lt.u32 	%p2, %r25, 16;
	mov.f32 	%f111, 0f00000000;
	mov.b32 	%r42, 0;
	@%p2 bra 	$L__BB1_4;
	and.b32  	%r42, %r25, 2147483632;
	neg.s32 	%r40, %r42;
	mul.wide.u32 	%rd13, %r3, 4;
	add.s64 	%rd14, %rd13, %rd2;
	add.s64 	%rd41, %rd14, 32;
	add.s64 	%rd4, %rd1, 32;
	mov.f32 	%f111, 0f00000000;
	mov.u32 	%r39, %r4;
$L__BB1_3:
	.pragma "nounroll";
	mul.wide.s32 	%rd15, %r39, 4;
	add.s64 	%rd16, %rd4, %rd15;
	ld.global.f32 	%f18, [%rd41+-32];
	ld.global.f32 	%f19, [%rd16+-32];
	fma.rn.f32 	%f20, %f18, %f19, %f111;
	ld.global.f32 	%f21, [%rd41+-28];
	ld.global.f32 	%f22, [%rd16+-28];
	fma.rn.f32 	%f23, %f21, %f22, %f20;
	ld.global.f32 	%f24, [%rd41+-24];
	ld.global.f32 	%f25, [%rd16+-24];
	fma.rn.f32 	%f26, %f24, %f25, %f23;
	ld.global.f32 	%f27, [%rd41+-20];
	ld.global.f32 	%f28, [%rd16+-20];
	fma.rn.f32 	%f29, %f27, %f28, %f26;
	ld.global.f32 	%f30, [%rd41+-16];
	ld.global.f32 	%f31, [%rd16+-16];
	fma.rn.f32 	%f32, %f30, %f31, %f29;
	ld.global.f32 	%f33, [%rd41+-12];
	ld.global.f32 	%f34, [%rd16+-12];
	fma.rn.f32 	%f35, %f33, %f34, %f32;
	ld.global.f32 	%f36, [%rd41+-8];
	ld.global.f32 	%f37, [%rd16+-8];
	fma.rn.f32 	%f38, %f36, %f37, %f35;
	ld.global.f32 	%f39, [%rd41+-4];
	ld.global.f32 	%f40, [%rd16+-4];
	fma.rn.f32 	%f41, %f39, %f40, %f38;
	ld.global.f32 	%f42, [%rd41];
	ld.global.f32 	%f43, [%rd16];
	fma.rn.f32 	%f44, %f42, %f43, %f41;
	ld.global.f32 	%f45, [%rd41+4];
	ld.global.f32 	%f46, [%rd16+4];
	fma.rn.f32 	%f47, %f45, %f46, %f44;
	ld.global.f32 	%f48, [%rd41+8];
	ld.global.f32 	%f49, [%rd16+8];
	fma.rn.f32 	%f50, %f48, %f49, %f47;
	ld.global.f32 	%f51, [%rd41+12];
	ld.global.f32 	%f52, [%rd16+12];
	fma.rn.f32 	%f53, %f51, %f52, %f50;
	ld.global.f32 	%f54, [%rd41+16];
	ld.global.f32 	%f55, [%rd16+16];
	fma.rn.f32 	%f56, %f54, %f55, %f53;
	ld.global.f32 	%f57, [%rd41+20];
	ld.global.f32 	%f58, [%rd16+20];
	fma.rn.f32 	%f59, %f57, %f58, %f56;
	ld.global.f32 	%f60, [%rd41+24];
	ld.global.f32 	%f61, [%rd16+24];
	fma.rn.f32 	%f62, %f60, %f61, %f59;
	ld.global.f32 	%f63, [%rd41+28];
	ld.global.f32 	%f64, [%rd16+28];
	fma.rn.f32 	%f111, %f63, %f64, %f62;
	add.s32 	%r40, %r40, 16;
	add.s64 	%rd41, %rd41, 64;
	add.s32 	%r39, %r39, 16;
	setp.ne.s32 	%p3, %r40, 0;
	@%p3 bra 	$L__BB1_3;
$L__BB1_4:
	setp.eq.s32 	%p4, %r5, 0;
	@%p4 bra 	$L__BB1_13;
	and.b32  	%r13, %r25, 7;
	setp.lt.u32 	%p5, %r5, 8;
	@%p5 bra 	$L__BB1_7;
	add.s32 	%r33, %r42, %r3;
	mul.wide.u32 	%rd17, %r33, 4;
	add.s64 	%rd18, %rd2, %rd17;
	ld.global.f32 	%f66, [%rd18];
	add.s32 	%r34, %r42, %r4;
	mul.wide.s32 	%rd19, %r34, 4;
	add.s64 	%rd20, %rd1, %rd19;
	ld.global.f32 	%f67, [%rd20];
	fma.rn.f32 	%f68, %f66, %f67, %f111;
	cvt.u64.u32 	%rd21, %r3;
	cvt.u64.u32 	%rd22, %r42;
	add.s64 	%rd23, %rd22, %rd21;
	shl.b64 	%rd24, %rd23, 2;
	add.s64 	%rd25, %rd2, %rd24;
	ld.global.f32 	%f69, [%rd25+4];
	ld.global.f32 	%f70, [%rd20+4];
	fma.rn.f32 	%f71, %f69, %f70, %f68;
	ld.global.f32 	%f72, [%rd25+8];
	ld.global.f32 	%f73, [%rd20+8];
	fma.rn.f32 	%f74, %f72, %f73, %f71;
	ld.global.f32 	%f75, [%rd25+12];
	ld.global.f32 	%f76, [%rd20+12];
	fma.rn.f32 	%f77, %f75, %f76, %f74;
	ld.global.f32 	%f78, [%rd25+16];
	ld.global.f32 	%f79, [%rd20+16];
	fma.rn.f32 	%f80, %f78, %f79, %f77;
	ld.global.f32 	%f81, [%rd25+20];
	ld.global.f32 	%f82, [%rd20+20];
	fma.rn.f32 	%f83, %f81, %f82, %f80;
	ld.global.f32 	%f84, [%rd25+24];
	ld.global.f32 	%f85, [%rd20+24];
	fma.rn.f32 	%f86, %f84, %f85, %f83;
	ld.global.f32 	%f87, [%rd25+28];
	ld.global.f32 	%f88, [%rd20+28];
	fma.rn.f32 	%f111, %f87, %f88, %f86;
	add.s32 	%r42, %r42, 8;
$L__BB1_7:
	setp.eq.s32 	%p6, %r13, 0;
	@%p6 bra 	$L__BB1_13;
	and.b32  	%r16, %r25, 3;
	setp.lt.u32 	%p7, %r13, 4;
	@%p7 bra 	$L__BB1_10;
	add.s32 	%r35, %r42, %r3;
	mul.wide.u32 	%rd26, %r35, 4;
	add.s64 	%rd27, %rd2, %rd26;
	ld.global.f32 	%f90, [%rd27];
	add.s32 	%r36, %r42, %r4;
	mul.wide.s32 	%rd28, %r36, 4;
	add.s64 	%rd29, %rd1, %rd28;
	ld.global.f32 	%f91, [%rd29];
	fma.rn.f32 	%f92, %f90, %f91, %f111;
	cvt.u64.u32 	%rd30, %r3;
	cvt.u64.u32 	%rd31, %r42;
	add.s64 	%rd32, %rd31, %rd30;
	shl.b64 	%rd33, %rd32, 2;
	add.s64 	%rd34, %rd2, %rd33;
	ld.global.f32 	%f93, [%rd34+4];
	ld.global.f32 	%f94, [%rd29+4];
	fma.rn.f32 	%f95, %f93, %f94, %f92;
	ld.global.f32 	%f96, [%rd34+8];
	ld.global.f32 	%f97, [%rd29+8];
	fma.rn.f32 	%f98, %f96, %f97, %f95;
	ld.global.f32 	%f99, [%rd34+12];
	ld.global.f32 	%f100, [%rd29+12];
	fma.rn.f32 	%f111, %f99, %f100, %f98;
	add.s32 	%r42, %r42, 4;
$L__BB1_10:
	setp.eq.s32 	%p8, %r16, 0;
	@%p8 bra 	$L__BB1_13;
	add.s32 	%r45, %r42, %r4;
	add.s32 	%r37, %r42, %r3;
	mul.wide.u32 	%rd35, %r37, 4;
	add.s64 	%rd42, %rd2, %rd35;
	neg.s32 	%r44, %r16;
$L__BB1_12:
	.pragma "nounroll";
	mul.wide.s32 	%rd36, %r45, 4;
	add.s64 	%rd37, %rd1, %rd36;
	ld.global.f32 	%f101, [%rd42];
	ld.global.f32 	%f102, [%rd37];
	fma.rn.f32 	%f111, %f101, %f102, %f111;
	add.s32 	%r45, %r45, 1;
	add.s64 	%rd42, %rd42, 4;
	add.s32 	%r44, %r44, 1;
	setp.ne.s32 	%p9, %r44, 0;
	@%p9 bra 	$L__BB1_12;
$L__BB1_13:
	cvta.to.global.u64 	%rd38, %rd10;
	mad.lo.s32 	%r38, %r25, %r2, %r1;
	mul.wide.s32 	%rd39, %r38, 4;
	add.s64 	%rd40, %rd38, %rd39;
	st.global.f32 	[%rd40], %f111;
	ret;

}


// ===== COMPILED SASS (sm_100) =====

	.target	sm_100

	.elftype	@"ET_EXEC"


//--------------------- .note.nv.tkinfo           --------------------------
	.section	.note.nv.tkinfo,"",@"SHT_NOTE"
	.sectionflags	@"SHF_NOTE_NV_TKINFO"
	.tkinfo
        /*0018*/ 	.word	0x00000002
        /*0030*/ 	.string	""
        /*0030*/ 	.string	"ptxas"
        /*0030*/ 	.string	"Cuda compilation tools, release 13.0, V13.0.88"
        /*0030*/ 	.string	"Build cuda_13.0.r13.0/compiler.36424714_0"
        /*0030*/ 	.string	"-arch sm_100 -m 64 "



//--------------------- .note.nv.cuinfo           --------------------------
	.section	.note.nv.cuinfo,"",@"SHT_NOTE"
	.sectionflags	@"SHF_NOTE_NV_CUINFO"
        /*0018*/ 	.short	0x0002
        /*001a*/ 	.short	0x0064
        /*001c*/ 	.short	0x0082
	.zero		2


//--------------------- .nv.info                  --------------------------
	.section	.nv.info,"",@"SHT_CUDA_INFO"
	.align	4


	//----- nvinfo : EIATTR_REGCOUNT
	.align		4
        /*0000*/ 	.byte	0x04, 0x2f
        /*0002*/ 	.short	(.L_1 - .L_0)
	.align		4
.L_0:
        /*0004*/ 	.word	index@(_Z18matmul_cuda_kernelPfS_S_i)
        /*0008*/ 	.word	0x00000020


	//----- nvinfo : EIATTR_FRAME_SIZE
	.align		4
.L_1:
        /*000c*/ 	.byte	0x04, 0x11
        /*000e*/ 	.short	(.L_3 - .L_2)
	.align		4
.L_2:
        /*0010*/ 	.word	index@(_Z18matmul_cuda_kernelPfS_S_i)
        /*0014*/ 	.word	0x00000000


	//----- nvinfo : EIATTR_REGCOUNT
	.align		4
.L_3:
        /*0018*/ 	.byte	0x04, 0x2f
        /*001a*/ 	.short	(.L_5 - .L_4)
	.align		4
.L_4:
        /*001c*/ 	.word	index@(_Z24matmul_cuda_naive_kernelPfS_S_i)
        /*0020*/ 	.word	0x0000001f


	//----- nvinfo : EIATTR_FRAME_SIZE
	.align		4
.L_5:
        /*0024*/ 	.byte	0x04, 0x11
        /*0026*/ 	.short	(.L_7 - .L_6)
	.align		4
.L_6:
        /*0028*/ 	.word	index@(_Z24matmul_cuda_naive_kernelPfS_S_i)
        /*002c*/ 	.word	0x00000000


	//----- nvinfo : EIATTR_MIN_STACK_SIZE
	.align		4
.L_7:
        /*0030*/ 	.byte	0x04, 0x12
        /*0032*/ 	.short	(.L_9 - .L_8)
	.align		4
.L_8:
        /*0034*/ 	.word	index@(_Z24matmul_cuda_naive_kernelPfS_S_i)
        /*0038*/ 	.word	0x00000000


	//----- nvinfo : EIATTR_MIN_STACK_SIZE
	.align		4
.L_9:
        /*003c*/ 	.byte	0x04, 0x12
        /*003e*/ 	.short	(.L_11 - .L_10)
	.align		4
.L_10:
        /*0040*/ 	.word	index@(_Z18matmul_cuda_kernelPfS_S_i)
        /*0044*/ 	.word	0x00000000
.L_11:


//--------------------- .nv.compat                --------------------------
	.section	.nv.compat,"",@"SHT_CUDA_COMPAT_INFO"
	.align	4
        /*0000*/ 	.byte	0x02, 0x09, 0x00, 0x00, 0x02, 0x02, 0x01, 0x00, 0x02, 0x05, 0x05, 0x00, 0x03, 0x07, 0x01, 0x01
        /*0010*/ 	.byte	0x02, 0x03, 0x00, 0x00, 0x02, 0x06, 0x01, 0x00, 0x04, 0x0b, 0x08, 0x00, 0x09, 0x00, 0x00, 0x00
        /*0020*/ 	.byte	0x00, 0x00, 0x00, 0x00


//--------------------- .nv.info._Z24matmul_cuda_naive_kernelPfS_S_i --------------------------
	.section	.nv.info._Z24matmul_cuda_naive_kernelPfS_S_i,"",@"SHT_CUDA_INFO"
	.sectionflags	@""
	.align	4


	//----- nvinfo : EIATTR_CUDA_API_VERSION
	.align		4
        /*0000*/ 	.byte	0x04, 0x37
        /*0002*/ 	.short	(.L_13 - .L_12)
.L_12:
        /*0004*/ 	.word	0x00000082


	//----- nvinfo : EIATTR_KPARAM_INFO
	.align		4
.L_13:
        /*0008*/ 	.byte	0x04, 0x17
        /*000a*/ 	.short	(.L_15 - .L_14)
.L_14:
        /*000c*/ 	.word	0x00000000
        /*0010*/ 	.short	0x0003
        /*0012*/ 	.short	0x0018
        /*0014*/ 	.byte	0x00, 0xf0, 0x11, 0x00


	//----- nvinfo : EIATTR_KPARAM_INFO
	.align		4
.L_15:
        /*0018*/ 	.byte	0x04, 0x17
        /*001a*/ 	.short	(.L_17 - .L_16)
.L_16:
        /*001c*/ 	.word	0x00000000
        /*0020*/ 	.short	0x0002
        /*0022*/ 	.short	0x0010
        /*0024*/ 	.byte	0x00, 0xf5, 0x21, 0x00


	//----- nvinfo : EIATTR_KPARAM_INFO
	.align		4
.L_17:
        /*0028*/ 	.byte	0x04, 0x17
        /*002a*/ 	.short	(.L_19 - .L_18)
.L_18:
        /*002c*/ 	.word	0x00000000
        /*0030*/ 	.short	0x0001
        /*0032*/ 	.short	0x0008
        /*0034*/ 	.byte	0x00, 0xf5, 0x21, 0x00


	//----- nvinfo : EIATTR_KPARAM_INFO
	.align		4
.L_19:
        /*0038*/ 	.byte	0x04, 0x17
        /*003a*/ 	.short	(.L_21 - .L_20)
.L_20:
        /*003c*/ 	.word	0x00000000
        /*0040*/ 	.short	0x0000
        /*0042*/ 	.short	0x0000
        /*0044*/ 	.byte	0x00, 0xf5, 0x21, 0x00


	//----- nvinfo : EIATTR_SPARSE_MMA_MASK
	.align		4
.L_21:
        /*0048*/ 	.byte	0x03, 0x50
        /*004a*/ 	.short	0x0000


	//----- nvinfo : EIATTR_MAXREG_COUNT
	.align		4
        /*004c*/ 	.byte	0x03, 0x1b
        /*004e*/ 	.short	0x00ff


	//----- nvinfo : EIATTR_MERCURY_ISA_VERSION
	.align		4
        /*0050*/ 	.byte	0x03, 0x5f
        /*0052*/ 	.short	0x0101


	//----- nvinfo : EIATTR_VRC_CTA_INIT_COUNT
	.align		4
        /*0054*/ 	.byte	0x02, 0x4a
	.zero		1
	.zero		1


	//----- nvinfo : EIATTR_EXIT_INSTR_OFFSETS
	.align		4
        /*0058*/ 	.byte	0x04, 0x1c
        /*005a*/ 	.short	(.L_23 - .L_22)


	//   ....[0]....
.L_22:
        /*005c*/ 	.word	0x00000b90


	//----- nvinfo : EIATTR_CBANK_PARAM_SIZE
	.align		4
.L_23:
        /*0060*/ 	.byte	0x03, 0x19
        /*0062*/ 	.short	0x001c


	//----- nvinfo : EIATTR_PARAM_CBANK
	.align		4
        /*0064*/ 	.byte	0x04, 0x0a
        /*0066*/ 	.short	(.L_25 - .L_24)
	.align		4
.L_24:
        /*0068*/ 	.word	index@(.nv.constant0._Z24matmul_cuda_naive_kernelPfS_S_i)
        /*006c*/ 	.short	0x0380
        /*006e*/ 	.short	0x001c


	//----- nvinfo : EIATTR_SW_WAR
	.align		4
.L_25:
        /*0070*/ 	.byte	0x04, 0x36
        /*0072*/ 	.short	(.L_27 - .L_26)
.L_26:
        /*0074*/ 	.word	0x00000008
.L_27:


//--------------------- .nv.info._Z18matmul_cuda_kernelPfS_S_i --------------------------
	.section	.nv.info._Z18matmul_cuda_kernelPfS_S_i,"",@"SHT_CUDA_INFO"
	.sectionflags	@""
	.align	4


	//----- nvinfo : EIATTR_CUDA_API_VERSION
	.align		4
        /*0000*/ 	.byte	0x04, 0x37
        /*0002*/ 	.short	(.L_29 - .L_28)
.L_28:
        /*0004*/ 	.word	0x00000082


	//----- nvinfo : EIATTR_KPARAM_INFO
	.align		4
.L_29:
        /*0008*/ 	.byte	0x04, 0x17
        /*000a*/ 	.short	(.L_31 - .L_30)
.L_30:
        /*000c*/ 	.word	0x00000000
        /*0010*/ 	.short	0x0003
        /*0012*/ 	.short	0x0018
        /*0014*/ 	.byte	0x00, 0xf0, 0x11, 0x00


	//----- nvinfo : EIATTR_KPARAM_INFO
	.align		4
.L_31:
        /*0018*/ 	.byte	0x04, 0x17
        /*001a*/ 	.short	(.L_33 - .L_32)
.L_32:
        /*001c*/ 	.word	0x00000000
        /*0020*/ 	.short	0x0002
        /*0022*/ 	.short	0x0010
        /*0024*/ 	.byte	0x00, 0xf5, 0x21, 0x00


	//----- nvinfo : EIATTR_KPARAM_INFO
	.align		4
.L_33:
        /*0028*/ 	.byte	0x04, 0x17
        /*002a*/ 	.short	(.L_35 - .L_34)
.L_34:
        /*002c*/ 	.word	0x00000000
        /*0030*/ 	.short	0x0001
        /*0032*/ 	.short	0x0008
        /*0034*/ 	.byte	0x00, 0xf5, 0x21, 0x00


	//----- nvinfo : EIATTR_KPARAM_INFO
	.align		4
.L_35:
        /*0038*/ 	.byte	0x04, 0x17
        /*003a*/ 	.short	(.L_37 - .L_36)
.L_36:
        /*003c*/ 	.word	0x00000000
        /*0040*/ 	.short	0x0000
        /*0042*/ 	.short	0x0000
        /*0044*/ 	.byte	0x00, 0xf5, 0x21, 0x00


	//----- nvinfo : EIATTR_SPARSE_MMA_MASK
	.align		4
.L_37:
        /*0048*/ 	.byte	0x03, 0x50
        /*004a*/ 	.short	0x0000


	//----- nvinfo : EIATTR_MAXREG_COUNT
	.align		4
        /*004c*/ 	.byte	0x03, 0x1b
        /*004e*/ 	.short	0x00ff


	//----- nvinfo : EIATTR_NUM_BARRIERS
	.align		4
        /*0050*/ 	.byte	0x02, 0x4c
        /*0052*/ 	.byte	0x01
	.zero		1


	//----- nvinfo : EIATTR_MERCURY_ISA_VERSION
	.align		4
        /*0054*/ 	.byte	0x03, 0x5f
        /*0056*/ 	.short	0x0101


	//----- nvinfo : EIATTR_VRC_CTA_INIT_COUNT
	.align		4
        /*0058*/ 	.byte	0x02, 0x4a
	.zero		1
	.zero		1


	//----- nvinfo : EIATTR_EXIT_INSTR_OFFSETS
	.align		4
        /*005c*/ 	.byte	0x04, 0x1c
        /*005e*/ 	.short	(.L_39 - .L_38)


	//   ....[0]....
.L_38:
        /*0060*/ 	.word	0x00000a10


	//----- nvinfo : EIATTR_CBANK_PARAM_SIZE
	.align		4
.L_39:
        /*0064*/ 	.byte	0x03, 0x19
        /*0066*/ 	.short	0x001c


	//----- nvinfo : EIATTR_PARAM_CBANK
	.align		4
        /*0068*/ 	.byte	0x04, 0x0a
        /*006a*/ 	.short	(.L_41 - .L_40)
	.align		4
.L_40:
        /*006c*/ 	.word	index@(.nv.constant0._Z18matmul_cuda_kernelPfS_S_i)
        /*0070*/ 	.short	0x0380
        /*0072*/ 	.short	0x001c


	//----- nvinfo : EIATTR_SW_WAR
	.align		4
.L_41:
        /*0074*/ 	.byte	0x04, 0x36
        /*0076*/ 	.short	(.L_43 - .L_42)
.L_42:
        /*0078*/ 	.word	0x00000008
.L_43:


//--------------------- .nv.callgraph             --------------------------
	.section	.nv.callgraph,"",@"SHT_CUDA_CALLGRAPH"
	.align	4
	.sectionentsize	8
	.align		4
        /*0000*/ 	.word	0x00000000
	.align		4
        /*0004*/ 	.word	0xffffffff
	.align		4
        /*0008*/ 	.word	0x00000000
	.align		4
        /*000c*/ 	.word	0xfffffffe
	.align		4
        /*0010*/ 	.word	0x00000000
	.align		4
        /*0014*/ 	.word	0xfffffffd
	.align		4
        /*0018*/ 	.word	0x00000000
	.align		4
        /*001c*/ 	.word	0xfffffffc


//--------------------- .text._Z24matmul_cuda_naive_kernelPfS_S_i --------------------------
	.section	.text._Z24matmul_cuda_naive_kernelPfS_S_i,"ax",@progbits
	.align	128
        .global         _Z24matmul_cuda_naive_kernelPfS_S_i
        .type           _Z24matmul_cuda_naive_kernelPfS_S_i,@function
        .size           _Z24matmul_cuda_naive_kernelPfS_S_i,(.L_x_15 - _Z24matmul_cuda_naive_kernelPfS_S_i)
        .other          _Z24matmul_cuda_naive_kernelPfS_S_i,@"STO_CUDA_ENTRY STV_DEFAULT"
_Z24matmul_cuda_naive_kernelPfS_S_i:
.text._Z24matmul_cuda_naive_kernelPfS_S_i:
[----:B------:R-:W-:Y:S01]  /*0000*/  LDC R1, c[0x0][0x37c] ;  /* 0x0000df00ff017b82 */ /* 0x000fe20000000800 */
[----:B------:R-:W0:Y:S01]  /*0010*/  S2R R3, SR_TID.X ;  /* 0x0000000000037919 */ /* 0x000e220000002100 */
[----:B------:R-:W1:Y:S06]  /*0020*/  LDCU UR12, c[0x0][0x398] ;  /* 0x00007300ff0c77ac */ /* 0x000e6c0008000800 */
[----:B------:R-:W0:Y:S01]  /*0030*/  LDC R0, c[0x0][0x360] ;  /* 0x0000d800ff007b82 */ /* 0x000e220000000800 */
[----:B------:R-:W-:Y:S01]  /*0040*/  HFMA2 R14, -RZ, RZ, 0, 0 ;  /* 0x00000000ff0e7431 */ /* 0x000fe200000001ff */
[----:B------:R-:W2:Y:S01]  /*0050*/  S2R R2, SR_TID.Y ;  /* 0x0000000000027919 */ /* 0x000ea20000002200 */
[----:B------:R-:W3:Y:S05]  /*0060*/  LDCU.64 UR10, c[0x0][0x358] ;  /* 0x00006b00ff0a77ac */ /* 0x000eea0008000a00 */
[----:B------:R-:W0:Y:S08]  /*0070*/  S2UR UR4, SR_CTAID.X ;  /* 0x00000000000479c3 */ /* 0x000e300000002500 */
[----:B------:R-:W2:Y:S01]  /*0080*/  S2UR UR5, SR_CTAID.Y ;  /* 0x00000000000579c3 */ /* 0x000ea20000002600 */
[----:B-1----:R-:W-:-:S07]  /*0090*/  UISETP.GE.AND UP0, UPT, UR12, 0x1, UPT ;  /* 0x000000010c00788c */ /* 0x002fce000bf06270 */
[----:B------:R-:W2:Y:S01]  /*00a0*/  LDC R7, c[0x0][0x364] ;  /* 0x0000d900ff077b82 */ /* 0x000ea20000000800 */
[----:B0-----:R-:W-:Y:S02]  /*00b0*/  IMAD R0, R0, UR4, R3 ;  /* 0x0000000400007c24 */ /* 0x001fe4000f8e0203 */
[----:B--2---:R-:W-:Y:S01]  /*00c0*/  IMAD R7, R7, UR5, R2 ;  /* 0x0000000507077c24 */ /* 0x004fe2000f8e0202 */
[----:B---3--:R-:W-:Y:S06]  /*00d0*/  BRA.U !UP0, `(.L_x_0) ;  /* 0x00000009089c7547 */ /* 0x008fec000b800000 */
[----:B------:R-:W-:Y:S02]  /*00e0*/  UISETP.GE.U32.AND UP1, UPT, UR12, 0x10, UPT ;  /* 0x000000100c00788c */ /* 0x000fe4000bf26070 */
[----:B------:R-:W-:Y:S01]  /*00f0*/  IMAD R8, R7, UR12, RZ ;  /* 0x0000000c07087c24 */ /* 0x000fe2000f8e02ff */
[----:B------:R-:W-:Y:S02]  /*0100*/  ULOP3.LUT UR8, UR12, 0xf, URZ, 0xc0, !UPT ;  /* 0x0000000f0c087892 */ /* 0x000fe4000f8ec0ff */
[----:B------:R-:W-:Y:S01]  /*0110*/  IMAD R9, R0, UR12, RZ ;  /* 0x0000000c00097c24 */ /* 0x000fe2000f8e02ff */
[----:B------:R-:W-:Y:S01]  /*0120*/  MOV R14, RZ ;  /* 0x000000ff000e7202 */ /* 0x000fe20000000f00 */
[----:B------:R-:W-:Y:S01]  /*0130*/  UMOV UR4, URZ ;  /* 0x000000ff00047c82 */ /* 0x000fe20008000000 */
[----:B------:R-:W-:Y:S01]  /*0140*/  UISETP.NE.AND UP0, UPT, UR8, URZ, UPT ;  /* 0x000000ff0800728c */ /* 0x000fe2000bf05270 */
[----:B------:R-:W-:Y:S10]  /*0150*/  BRA.U !UP1, `(.L_x_1) ;  /* 0x0000000509107547 */ /* 0x000ff4000b800000 */
[----:B------:R-:W0:Y:S01]  /*0160*/  LDC.64 R2, c[0x0][0x380] ;  /* 0x0000e000ff027b82 */ /* 0x000e220000000a00 */
[----:B------:R-:W1:Y:S01]  /*0170*/  LDCU.64 UR6, c[0x0][0x388] ;  /* 0x00007100ff0677ac */ /* 0x000e620008000a00 */
[----:B------:R-:W-:Y:S02]  /*0180*/  MOV R14, RZ ;  /* 0x000000ff000e7202 */ /* 0x000fe40000000f00 */
[----:B------:R-:W-:Y:S01]  /*0190*/  MOV R6, R9 ;  /* 0x0000000900067202 */ /* 0x000fe20000000f00 */
[----:B------:R-:W-:-:S04]  /*01a0*/  ULOP3.LUT UR4, UR12, 0x7ffffff0, URZ, 0xc0, !UPT ;  /* 0x7ffffff00c047892 */ /* 0x000fc8000f8ec0ff */
[----:B------:R-:W-:Y:S02]  /*01b0*/  UIADD3 UR9, UPT, UPT, -UR4, URZ, URZ ;  /* 0x000000ff04097290 */ /* 0x000fe4000fffe1ff */
[----:B-1----:R-:W-:-:S04]  /*01c0*/  UIADD3 UR5, UP1, UPT, UR6, 0x20, URZ ;  /* 0x0000002006057890 */ /* 0x002fc8000ff3e0ff */
[----:B------:R-:W-:Y:S01]  /*01d0*/  UIADD3.X UR6, UPT, UPT, URZ, UR7, URZ, UP1, !UPT ;  /* 0x00000007ff067290 */ /* 0x000fe20008ffe4ff */
[----:B0-----:R-:W-:-:S03]  /*01e0*/  IMAD.WIDE.U32 R2, R8, 0x4, R2 ;  /* 0x0000000408027825 */ /* 0x001fc600078e0002 */
[----:B------:R-:W-:-:S04]  /*01f0*/  IADD3 R4, P0, PT, R2, 0x20, RZ ;  /* 0x0000002002047810 */ /* 0x000fc80007f1e0ff */
[----:B------:R-:W-:-:S09]  /*0200*/  IADD3.X R5, PT, PT, RZ, R3, RZ, P0, !PT ;  /* 0x00000003ff057210 */ /* 0x000fd200007fe4ff */
.L_x_2:
[----:B------:R-:W-:Y:S01]  /*0210*/  MOV R2, UR5 ;  /* 0x0000000500027c02 */ /* 0x000fe20008000f00 */
[----:B------:R-:W2:Y:S01]  /*0220*/  LDG.E R15, desc[UR10][R4.64+-0x20] ;  /* 0xffffe00a040f7981 */ /* 0x000ea2000c1e1900 */
[----:B------:R-:W-:-:S03]  /*0230*/  MOV R3, UR6 ;  /* 0x0000000600037c02 */ /* 0x000fc60008000f00 */
[----:B------:R-:W3:Y:S01]  /*0240*/  LDG.E R17, desc[UR10][R4.64+-0x1c] ;  /* 0xffffe40a04117981 */ /* 0x000ee2000c1e1900 */
[----:B------:R-:W-:-:S03]  /*0250*/  IMAD.WIDE R2, R6, 0x4, R2 ;  /* 0x0000000406027825 */ /* 0x000fc600078e0202 */
[----:B------:R-:W4:Y:S04]  /*0260*/  LDG.E R19, desc[UR10][R4.64+-0x18] ;  /* 0xffffe80a04137981 */ /* 0x000f28000c1e1900 */
[----:B------:R-:W2:Y:S04]  /*0270*/  LDG.E R16, desc[UR10][R2.64+-0x20] ;  /* 0xffffe00a02107981 */ /* 0x000ea8000c1e1900 */
[----:B------:R-:W3:Y:S04]  /*0280*/  LDG.E R24, desc[UR10][R2.64+-0x1c] ;  /* 0xffffe40a02187981 */ /* 0x000ee8000c1e1900 */
[----:B------:R-:W4:Y:S04]  /*0290*/  LDG.E R18, desc[UR10][R2.64+-0x18] ;  /* 0xffffe80a02127981 */ /* 0x000f28000c1e1900 */
[----:B------:R-:W5:Y:S04]  /*02a0*/  LDG.E R20, desc[UR10][R4.64+-0x14] ;  /* 0xffffec0a04147981 */ /* 0x000f68000c1e1900 */
        /* <DEDUP_REMOVED lines=8> */
[----:B------:R-:W5:Y:S01]  /*0330*/  LDG.E R26, desc[UR10][R4.64+0x1c] ;  /* 0x00001c0a041a7981 */ /* 0x000f62000c1e1900 */
[----:B--2---:R-:W-:-:S03]  /*0340*/  FFMA R16, R15, R16, R14 ;  /* 0x000000100f107223 */ /* 0x004fc6000000000e */
[----:B------:R-:W2:Y:S01]  /*0350*/  LDG.E R15, desc[UR10][R4.64+-0x4] ;  /* 0xfffffc0a040f7981 */ /* 0x000ea2000c1e1900 */
[----:B---3--:R-:W-:-:S03]  /*0360*/  FFMA R24, R17, R24, R16 ;  /* 0x0000001811187223 */ /* 0x008fc60000000010 */
[----:B------:R-:W2:Y:S01]  /*0370*/  LDG.E R14, desc[UR10][R2.64+-0x4] ;  /* 0xfffffc0a020e7981 */ /* 0x000ea2000c1e1900 */
[----:B----4-:R-:W-:-:S03]  /*0380*/  FFMA R25, R19, R18, R24 ;  /* 0x0000001213197223 */ /* 0x010fc60000000018 */
[----:B------:R-:W3:Y:S04]  /*0390*/  LDG.E R16, desc[UR10][R4.64] ;  /* 0x0000000a04107981 */ /* 0x000ee8000c1e1900 */
[----:B------:R-:W3:Y:S01]  /*03a0*/  LDG.E R17, desc[UR10][R2.64] ;  /* 0x0000000a02117981 */ /* 0x000ee2000c1e1900 */
[----:B-----5:R-:W-:-:S03]  /*03b0*/  FFMA R25, R20, R21, R25 ;  /* 0x0000001514197223 */ /* 0x020fc60000000019 */
[----:B------:R-:W4:Y:S04]  /*03c0*/  LDG.E R18, desc[UR10][R4.64+0x4] ;  /* 0x0000040a04127981 */ /* 0x000f28000c1e1900 */
[----:B------:R-:W4:Y:S01]  /*03d0*/  LDG.E R19, desc[UR10][R2.64+0x4] ;  /* 0x0000040a02137981 */ /* 0x000f22000c1e1900 */
[----:B------:R-:W-:-:S03]  /*03e0*/  FFMA R25, R22, R23, R25 ;  /* 0x0000001716197223 */ /* 0x000fc60000000019 */
[----:B------:R-:W5:Y:S04]  /*03f0*/  LDG.E R20, desc[UR10][R4.64+0x8] ;  /* 0x0000080a04147981 */ /* 0x000f68000c1e1900 */
[----:B------:R-:W5:Y:S01]  /*0400*/  LDG.E R21, desc[UR10][R2.64+0x8] ;  /* 0x0000080a02157981 */ /* 0x000f62000c1e1900 */
[----:B------:R-:W-:-:S03]  /*0410*/  FFMA R25, R10, R11, R25 ;  /* 0x0000000b0a197223 */ /* 0x000fc60000000019 */
[----:B------:R-:W5:Y:S04]  /*0420*/  LDG.E R22, desc[UR10][R4.64+0xc] ;  /* 0x00000c0a04167981 */ /* 0x000f68000c1e1900 */
[----:B------:R-:W5:Y:S04]  /*0430*/  LDG.E R23, desc[UR10][R2.64+0xc] ;  /* 0x00000c0a02177981 */ /* 0x000f68000c1e1900 */
[----:B------:R-:W5:Y:S01]  /*0440*/  LDG.E R10, desc[UR10][R4.64+0x10] ;  /* 0x0000100a040a7981 */ /* 0x000f62000c1e1900 */
[----:B------:R-:W-:-:S03]  /*0450*/  FFMA R28, R12, R13, R25 ;  /* 0x0000000d0c1c7223 */ /* 0x000fc60000000019 */
[----:B------:R-:W5:Y:S04]  /*0460*/  LDG.E R11, desc[UR10][R2.64+0x10] ;  /* 0x0000100a020b7981 */ /* 0x000f68000c1e1900 */
[----:B------:R-:W5:Y:S04]  /*0470*/  LDG.E R24, desc[UR10][R4.64+0x14] ;  /* 0x0000140a04187981 */ /* 0x000f68000c1e1900 */
[----:B------:R-:W5:Y:S04]  /*0480*/  LDG.E R25, desc[UR10][R2.64+0x14] ;  /* 0x0000140a02197981 */ /* 0x000f68000c1e1900 */
[----:B------:R0:W5:Y:S04]  /*0490*/  LDG.E R13, desc[UR10][R4.64+0x18] ;  /* 0x0000180a040d7981 */ /* 0x000168000c1e1900 */
[----:B------:R-:W5:Y:S01]  /*04a0*/  LDG.E R12, desc[UR10][R2.64+0x18] ;  /* 0x0000180a020c7981 */ /* 0x000f62000c1e1900 */
[----:B------:R-:W-:-:S04]  /*04b0*/  UIADD3 UR9, UPT, UPT, UR9, 0x10, URZ ;  /* 0x0000001009097890 */ /* 0x000fc8000fffe0ff */
[----:B------:R-:W-:Y:S01]  /*04c0*/  UISETP.NE.AND UP1, UPT, UR9, URZ, UPT ;  /* 0x000000ff0900728c */ /* 0x000fe2000bf25270 */
[----:B0-----:R-:W-:Y:S02]  /*04d0*/  IADD3 R4, P0, PT, R4, 0x40, RZ ;  /* 0x0000004004047810 */ /* 0x001fe40007f1e0ff */
[----:B------:R-:W-:Y:S02]  /*04e0*/  IADD3 R6, PT, PT, R6, 0x10, RZ ;  /* 0x0000001006067810 */ /* 0x000fe40007ffe0ff */
[----:B------:R-:W-:Y:S01]  /*04f0*/  IADD3.X R5, PT, PT, RZ, R5, RZ, P0, !PT ;  /* 0x00000005ff057210 */ /* 0x000fe200007fe4ff */
[----:B--2---:R-:W-:-:S04]  /*0500*/  FFMA R15, R15, R14, R28 ;  /* 0x0000000e0f0f7223 */ /* 0x004fc8000000001c */
[----:B---3--:R-:W-:-:S04]  /*0510*/  FFMA R15, R16, R17, R15 ;  /* 0x00000011100f7223 */ /* 0x008fc8000000000f */
[----:B----4-:R-:W-:-:S04]  /*0520*/  FFMA R15, R18, R19, R15 ;  /* 0x00000013120f7223 */ /* 0x010fc8000000000f */
[----:B-----5:R-:W-:-:S04]  /*0530*/  FFMA R15, R20, R21, R15 ;  /* 0x00000015140f7223 */ /* 0x020fc8000000000f */
[----:B------:R-:W-:-:S04]  /*0540*/  FFMA R15, R22, R23, R15 ;  /* 0x00000017160f7223 */ /* 0x000fc8000000000f */
[----:B------:R-:W-:-:S04]  /*0550*/  FFMA R11, R10, R11, R15 ;  /* 0x0000000b0a0b7223 */ /* 0x000fc8000000000f */
[----:B------:R-:W-:-:S04]  /*0560*/  FFMA R24, R24, R25, R11 ;  /* 0x0000001918187223 */ /* 0x000fc8000000000b */
[----:B------:R-:W-:-:S04]  /*0570*/  FFMA R13, R13, R12, R24 ;  /* 0x0000000c0d0d7223 */ /* 0x000fc80000000018 */
[----:B------:R-:W-:Y:S01]  /*0580*/  FFMA R14, R26, R27, R13 ;  /* 0x0000001b1a0e7223 */ /* 0x000fe2000000000d */
[----:B------:R-:W-:Y:S06]  /*0590*/  BRA.U UP1, `(.L_x_2) ;  /* 0xfffffffd011c7547 */ /* 0x000fec000b83ffff */
.L_x_1:
[----:B------:R-:W-:Y:S05]  /*05a0*/  BRA.U !UP0, `(.L_x_0) ;  /* 0x0000000508687547 */ /* 0x000fea000b800000 */
[----:B------:R-:W-:Y:S02]  /*05b0*/  UISETP.GE.U32.AND UP0, UPT, UR8, 0x8, UPT ;  /* 0x000000080800788c */ /* 0x000fe4000bf06070 */
[----:B------:R-:W-:-:S04]  /*05c0*/  ULOP3.LUT UR6, UR12, 0x7, URZ, 0xc0, !UPT ;  /* 0x000000070c067892 */ /* 0x000fc8000f8ec0ff */
[----:B------:R-:W-:-:S03]  /*05d0*/  UISETP.NE.AND UP1, UPT, UR6, URZ, UPT ;  /* 0x000000ff0600728c */ /* 0x000fc6000bf25270 */
[----:B------:R-:W-:Y:S08]  /*05e0*/  BRA.U !UP0, `(.L_x_3) ;  /* 0x0000000108907547 */ /* 0x000ff0000b800000 */
[----:B------:R-:W0:Y:S01]  /*05f0*/  LDC.64 R10, c[0x0][0x380] ;  /* 0x0000e000ff0a7b82 */ /* 0x000e220000000a00 */
[----:B------:R-:W1:Y:S01]  /*0600*/  LDCU.64 UR8, c[0x0][0x380] ;  /* 0x00007000ff0877ac */ /* 0x000e620008000a00 */
[C---:B------:R-:W-:Y:S02]  /*0610*/  IADD3 R3, PT, PT, R8.reuse, UR4, RZ ;  /* 0x0000000408037c10 */ /* 0x040fe4000fffe0ff */
[----:B------:R-:W-:Y:S02]  /*0620*/  IADD3 R6, P0, PT, R8, UR4, RZ ;  /* 0x0000000408067c10 */ /* 0x000fe4000ff1e0ff */
[----:B------:R-:W-:Y:S02]  /*0630*/  IADD3 R13, PT, PT, R9, UR4, RZ ;  /* 0x00000004090d7c10 */ /* 0x000fe4000fffe0ff */
[----:B------:R-:W2:Y:S01]  /*0640*/  LDC.64 R4, c[0x0][0x388] ;  /* 0x0000e200ff047b82 */ /* 0x000ea20000000a00 */
[----:B0-----:R-:W-:Y:S01]  /*0650*/  IMAD.WIDE.U32 R10, R3, 0x4, R10 ;  /* 0x00000004030a7825 */ /* 0x001fe200078e000a */
[----:B------:R-:W-:-:S02]  /*0660*/  IADD3.X R3, PT, PT, RZ, RZ, RZ, P0, !PT ;  /* 0x000000ffff037210 */ /* 0x000fc400007fe4ff */
[C---:B-1----:R-:W-:Y:S02]  /*0670*/  LEA R2, P0, R6.reuse, UR8, 0x2 ;  /* 0x0000000806027c11 */ /* 0x042fe4000f8010ff */
[----:B------:R-:W3:Y:S02]  /*0680*/  LDG.E R15, desc[UR10][R10.64] ;  /* 0x0000000a0a0f7981 */ /* 0x000ee4000c1e1900 */
[----:B------:R-:W-:Y:S01]  /*0690*/  LEA.HI.X R3, R6, UR9, R3, 0x2, P0 ;  /* 0x0000000906037c11 */ /* 0x000fe200080f1403 */
[----:B--2---:R-:W-:-:S04]  /*06a0*/  IMAD.WIDE R4, R13, 0x4, R4 ;  /* 0x000000040d047825 */ /* 0x004fc800078e0204 */
[----:B------:R-:W2:Y:S04]  /*06b0*/  LDG.E R18, desc[UR10][R2.64+0x4] ;  /* 0x0000040a02127981 */ /* 0x000ea8000c1e1900 */
[----:B------:R-:W3:Y:S04]  /*06c0*/  LDG.E R16, desc[UR10][R4.64] ;  /* 0x0000000a04107981 */ /* 0x000ee8000c1e1900 */
[----:B------:R-:W2:Y:S04]  /*06d0*/  LDG.E R17, desc[UR10][R4.64+0x4] ;  /* 0x0000040a04117981 */ /* 0x000ea8000c1e1900 */
[----:B------:R-:W4:Y:S04]  /*06e0*/  LDG.E R19, desc[UR10][R4.64+0x8] ;  /* 0x0000080a04137981 */ /* 0x000f28000c1e1900 */
        /* <DEDUP_REMOVED lines=11> */
[----:B------:R-:W-:Y:S01]  /*07a0*/  UIADD3 UR4, UPT, UPT, UR4, 0x8, URZ ;  /* 0x0000000804047890 */ /* 0x000fe2000fffe0ff */
[----:B---3--:R-:W-:-:S04]  /*07b0*/  FFMA R15, R15, R16, R14 ;  /* 0x000000100f0f7223 */ /* 0x008fc8000000000e */
[----:B--2---:R-:W-:-:S04]  /*07c0*/  FFMA R15, R18, R17, R15 ;  /* 0x00000011120f7223 */ /* 0x004fc8000000000f */
[----:B----4-:R-:W-:-:S04]  /*07d0*/  FFMA R15, R20, R19, R15 ;  /* 0x00000013140f7223 */ /* 0x010fc8000000000f */
[----:B-----5:R-:W-:-:S04]  /*07e0*/  FFMA R15, R22, R21, R15 ;  /* 0x00000015160f7223 */ /* 0x020fc8000000000f */
[----:B------:R-:W-:-:S04]  /*07f0*/  FFMA R15, R24, R23, R15 ;  /* 0x00000017180f7223 */ /* 0x000fc8000000000f */
[----:B------:R-:W-:-:S04]  /*0800*/  FFMA R13, R12, R13, R15 ;  /* 0x0000000d0c0d7223 */ /* 0x000fc8000000000f */
[----:B------:R-:W-:-:S04]  /*0810*/  FFMA R11, R6, R11, R13 ;  /* 0x0000000b060b7223 */ /* 0x000fc8000000000d */
[----:B------:R-:W-:-:S07]  /*0820*/  FFMA R14, R10, R25, R11 ;  /* 0x000000190a0e7223 */ /* 0x000fce000000000b */
.L_x_3:
        /* <DEDUP_REMOVED lines=13> */
[----:B-1----:R-:W-:-:S03]  /*0900*/  LEA R2, P0, R6, UR6, 0x2 ;  /* 0x0000000606027c11 */ /* 0x002fc6000f8010ff */
[----:B------:R-:W3:Y:S01]  /*0910*/  LDG.E R11, desc[UR10][R10.64] ;  /* 0x0000000a0a0b7981 */ /* 0x000ee2000c1e1900 */
        /* <DEDUP_REMOVED lines=8> */
[----:B------:R-:W5:Y:S01]  /*09a0*/  LDG.E R18, desc[UR10][R4.64+0xc] ;  /* 0x00000c0a04127981 */ /* 0x000f62000c1e1900 */
[----:B------:R-:W-:Y:S01]  /*09b0*/  UIADD3 UR4, UPT, UPT, UR4, 0x4, URZ ;  /* 0x0000000404047890 */ /* 0x000fe2000fffe0ff */
[----:B---3--:R-:W-:-:S04]  /*09c0*/  FFMA R6, R11, R6, R14 ;  /* 0x000000060b067223 */ /* 0x008fc8000000000e */
[----:B--2---:R-:W-:-:S04]  /*09d0*/  FFMA R6, R13, R12, R6 ;  /* 0x0000000c0d067223 */ /* 0x004fc80000000006 */
[----:B----4-:R-:W-:-:S04]  /*09e0*/  FFMA R6, R15, R16, R6 ;  /* 0x000000100f067223 */ /* 0x010fc80000000006 */
[----:B-----5:R-:W-:-:S07]  /*09f0*/  FFMA R14, R17, R18, R6 ;  /* 0x00000012110e7223 */ /* 0x020fce0000000006 */
.L_x_4:
[----:B------:R-:W-:Y:S05]  /*0a00*/  BRA.U !UP1, `(.L_x_0) ;  /* 0x0000000109507547 */ /* 0x000fea000b800000 */
[----:B------:R-:W0:Y:S01]  /*0a10*/  LDC.64 R4, c[0x0][0x380] ;  /* 0x0000e000ff047b82 */ /* 0x000e220000000a00 */
[----:B------:R-:W-:Y:S01]  /*0a20*/  IADD3 R11, PT, PT, R8, UR4, RZ ;  /* 0x00000004080b7c10 */ /* 0x000fe2000fffe0ff */
[----:B------:R-:W-:-:S06]  /*0a30*/  UIADD3 UR5, UPT, UPT, -UR5, URZ, URZ ;  /* 0x000000ff05057290 */ /* 0x000fcc000fffe1ff */
[----:B------:R-:W1:Y:S01]  /*0a40*/  LDC.64 R2, c[0x0][0x388] ;  /* 0x0000e200ff027b82 */ /* 0x000e620000000a00 */
[----:B0-----:R-:W-:Y:S01]  /*0a50*/  IMAD.WIDE.U32 R4, R11, 0x4, R4 ;  /* 0x000000040b047825 */ /* 0x001fe200078e0004 */
[----:B------:R-:W-:Y:S02]  /*0a60*/  IADD3 R11, PT, PT, R9, UR4, RZ ;  /* 0x00000004090b7c10 */ /* 0x000fe4000fffe0ff */
[----:B------:R-:W-:Y:S02]  /*0a70*/  MOV R6, R4 ;  /* 0x0000000400067202 */ /* 0x000fe40000000f00 */
[----:B------:R-:W-:-:S07]  /*0a80*/  MOV R13, R5 ;  /* 0x00000005000d7202 */ /* 0x000fce0000000f00 */
.L_x_5:
[----:B-1----:R-:W-:Y:S01]  /*0a90*/  IMAD.WIDE R4, R11, 0x4, R2 ;  /* 0x000000040b047825 */ /* 0x002fe200078e0202 */
[----:B------:R-:W-:Y:S02]  /*0aa0*/  MOV R9, R13 ;  /* 0x0000000d00097202 */ /* 0x000fe40000000f00 */
[----:B------:R-:W-:-:S03]  /*0ab0*/  MOV R8, R6 ;  /* 0x0000000600087202 */ /* 0x000fc60000000f00 */
[----:B------:R-:W2:Y:S04]  /*0ac0*/  LDG.E R4, desc[UR10][R4.64] ;  /* 0x0000000a04047981 */ /* 0x000ea8000c1e1900 */
[----:B------:R-:W2:Y:S01]  /*0ad0*/  LDG.E R9, desc[UR10][R8.64] ;  /* 0x0000000a08097981 */ /* 0x000ea2000c1e1900 */
[----:B------:R-:W-:Y:S01]  /*0ae0*/  UIADD3 UR5, UPT, UPT, UR5, 0x1, URZ ;  /* 0x0000000105057890 */ /* 0x000fe2000fffe0ff */
[----:B------:R-:W-:Y:S02]  /*0af0*/  IADD3 R6, P0, PT, R6, 0x4, RZ ;  /* 0x0000000406067810 */ /* 0x000fe40007f1e0ff */
[----:B------:R-:W-:Y:S01]  /*0b00*/  IADD3 R11, PT, PT, R11, 0x1, RZ ;  /* 0x000000010b0b7810 */ /* 0x000fe20007ffe0ff */
[----:B------:R-:W-:Y:S01]  /*0b10*/  UISETP.NE.AND UP0, UPT, UR5, URZ, UPT ;  /* 0x000000ff0500728c */ /* 0x000fe2000bf05270 */
[----:B------:R-:W-:Y:S01]  /*0b20*/  IADD3.X R13, PT, PT, RZ, R13, RZ, P0, !PT ;  /* 0x0000000dff0d7210 */ /* 0x000fe200007fe4ff */
[----:B--2---:R-:W-:-:S07]  /*0b30*/  FFMA R14, R9, R4, R14 ;  /* 0x00000004090e7223 */ /* 0x004fce000000000e */
[----:B------:R-:W-:Y:S05]  /*0b40*/  BRA.U UP0, `(.L_x_5) ;  /* 0xfffffffd00d07547 */ /* 0x000fea000b83ffff */
.L_x_0:
[----:B------:R-:W0:Y:S01]  /*0b50*/  LDC.64 R2, c[0x0][0x390] ;  /* 0x0000e400ff027b82 */ /* 0x000e220000000a00 */
[----:B------:R-:W-:-:S04]  /*0b60*/  IMAD R7, R7, UR12, R0 ;  /* 0x0000000c07077c24 */ /* 0x000fc8000f8e0200 */
[----:B0-----:R-:W-:-:S05]  /*0b70*/  IMAD.WIDE R2, R7, 0x4, R2 ;  /* 0x0000000407027825 */ /* 0x001fca00078e0202 */
[----:B------:R-:W-:Y:S01]  /*0b80*/  STG.E desc[UR10][R2.64], R14 ;  /* 0x0000000e02007986 */ /* 0x000fe2000c10190a */
[----:B------:R-:W-:Y:S05]  /*0b90*/  EXIT ;  /* 0x000000000000794d */ /* 0x000fea0003800000 */
.L_x_6:
[----:B------:R-:W-:-:S00]  /*0ba0*/  BRA `(.L_x_6) ;  /* 0xfffffffc00fc7947 */ /* 0x000fc0000383ffff */
[----:B------:R-:W-:-:S00]  /*0bb0*/  NOP ;  /* 0x0000000000007918 */ /* 0x000fc00000000000 */
        /* <DEDUP_REMOVED lines=12> */
.L_x_15:


//--------------------- .text._Z18matmul_cuda_kernelPfS_S_i --------------------------
	.section	.text._Z18matmul_cuda_kernelPfS_S_i,"ax",@progbits
	.align	128
        .global         _Z18matmul_cuda_kernelPfS_S_i
        .type           _Z18matmul_cuda_kernelPfS_S_i,@function
        .size           _Z18matmul_cuda_kernelPfS_S_i,(.L_x_16 - _Z18matmul_cuda_kernelPfS_S_i)
        .other          _Z18matmul_cuda_kernelPfS_S_i,@"STO_CUDA_ENTRY STV_DEFAULT"
_Z18matmul_cuda_kernelPfS_S_i:
.text._Z18matmul_cuda_kernelPfS_S_i:
[----:B------:R-:W-:Y:S01]  /*0000*/  LDC R1, c[0x0][0x37c] ;  /* 0x0000df00ff017b82 */ /* 0x000fe20000000800 */
[----:B------:R-:W0:Y:S01]  /*0010*/  S2R R3, SR_TID.Y ;  /* 0x0000000000037919 */ /* 0x000e220000002200 */
[----:B------:R-:W1:Y:S06]  /*0020*/  LDCU UR8, c[0x0][0x398] ;  /* 0x00007300ff0877ac */ /* 0x000e6c0008000800 */
[----:B------:R-:W2:Y:S01]  /*0030*/  LDC R0, c[0x0][0x360] ;  /* 0x0000d800ff007b82 */ /* 0x000ea20000000800 */
[----:B------:R-:W-:Y:S01]  /*0040*/  HFMA2 R19, -RZ, RZ, 0, 0 ;  /* 0x00000000ff137431 */ /* 0x000fe200000001ff */
[----:B------:R-:W3:Y:S01]  /*0050*/  S2R R7, SR_TID.X ;  /* 0x0000000000077919 */ /* 0x000ee20000002100 */
[----:B------:R-:W4:Y:S05]  /*0060*/  LDCU.64 UR6, c[0x0][0x358] ;  /* 0x00006b00ff0677ac */ /* 0x000f2a0008000a00 */
[----:B------:R-:W2:Y:S08]  /*0070*/  S2UR UR4, SR_CTAID.X ;  /* 0x00000000000479c3 */ /* 0x000eb00000002500 */
[----:B------:R-:W0:Y:S01]  /*0080*/  S2UR UR5, SR_CTAID.Y ;  /* 0x00000000000579c3 */ /* 0x000e220000002600 */
[----:B-1----:R-:W-:-:S07]  /*0090*/  UISETP.GE.AND UP0, UPT, UR8, 0x1, UPT ;  /* 0x000000010800788c */ /* 0x002fce000bf06270 */
[----:B------:R-:W0:Y:S01]  /*00a0*/  LDC R8, c[0x0][0x364] ;  /* 0x0000d900ff087b82 */ /* 0x000e220000000800 */
[----:B--2---:R-:W-:Y:S02]  /*00b0*/  IMAD R6, R0, UR4, RZ ;  /* 0x0000000400067c24 */ /* 0x004fe4000f8e02ff */
[----:B0-----:R-:W-:Y:S01]  /*00c0*/  IMAD R8, R8, UR5, R3 ;  /* 0x0000000508087c24 */ /* 0x001fe2000f8e0203 */
[----:B---34-:R-:W-:Y:S06]  /*00d0*/  BRA.U !UP0, `(.L_x_7) ;  /* 0x0000000908387547 */ /* 0x018fec000b800000 */
[----:B------:R-:W0:Y:S01]  /*00e0*/  S2UR UR5, SR_CgaCtaId ;  /* 0x00000000000579c3 */ /* 0x000e220000008800 */
[----:B------:R-:W-:Y:S01]  /*00f0*/  UMOV UR4, 0x400 ;  /* 0x0000040000047882 */ /* 0x000fe20000000000 */
[C---:B------:R-:W-:Y:S01]  /*0100*/  IMAD R2, R0.reuse, R0, RZ ;  /* 0x0000000000027224 */ /* 0x040fe200078e02ff */
[C---:B------:R-:W-:Y:S01]  /*0110*/  LOP3.LUT R21, R0.reuse, 0x7, RZ, 0xc0, !PT ;  /* 0x0000000700157812 */ /* 0x040fe200078ec0ff */
[C---:B------:R-:W-:Y:S01]  /*0120*/  IMAD R10, R0.reuse, R3, RZ ;  /* 0x00000003000a7224 */ /* 0x040fe200078e02ff */
[----:B------:R-:W-:Y:S01]  /*0130*/  LOP3.LUT R11, R0, 0x7f8, RZ, 0xc0, !PT ;  /* 0x000007f8000b7812 */ /* 0x000fe200078ec0ff */
[----:B------:R-:W-:Y:S01]  /*0140*/  IMAD.SHL.U32 R2, R2, 0x4, RZ ;  /* 0x0000000402027824 */ /* 0x000fe200078e00ff */
[----:B------:R-:W-:Y:S01]  /*0150*/  MOV R19, RZ ;  /* 0x000000ff00137202 */ /* 0x000fe20000000f00 */
[--C-:B------:R-:W-:Y:S01]  /*0160*/  IMAD.IADD R4, R6, 0x1, R3.reuse ;  /* 0x0000000106047824 */ /* 0x100fe200078e0203 */
[----:B------:R-:W-:Y:S01]  /*0170*/  MOV R12, RZ ;  /* 0x000000ff000c7202 */ /* 0x000fe20000000f00 */
[----:B------:R-:W-:-:S02]  /*0180*/  IMAD R3, R0, R7, R3 ;  /* 0x0000000700037224 */ /* 0x000fc400078e0203 */
[--C-:B------:R-:W-:Y:S02]  /*0190*/  IMAD.IADD R15, R10, 0x1, R7.reuse ;  /* 0x000000010a0f7824 */ /* 0x100fe400078e0207 */
[----:B------:R-:W-:Y:S02]  /*01a0*/  IMAD R17, R7, 0x4, R2 ;  /* 0x0000000407117824 */ /* 0x000fe400078e0202 */
[--C-:B------:R-:W-:Y:S02]  /*01b0*/  IMAD R9, R8, UR8, R7.reuse ;  /* 0x0000000808097c24 */ /* 0x100fe4000f8e0207 */
[----:B------:R-:W-:Y:S01]  /*01c0*/  IMAD R13, R4, UR8, R7 ;  /* 0x00000008040d7c24 */ /* 0x000fe2000f8e0207 */
[----:B0-----:R-:W-:-:S06]  /*01d0*/  ULEA UR4, UR5, UR4, 0x18 ;  /* 0x0000000405047291 */ /* 0x001fcc000f8ec0ff */
[----:B------:R-:W-:Y:S02]  /*01e0*/  LEA R18, R10, UR4, 0x2 ;  /* 0x000000040a127c11 */ /* 0x000fe4000f8e10ff */
[----:B------:R-:W-:Y:S02]  /*01f0*/  IADD3 R14, PT, PT, R2, UR4, RZ ;  /* 0x00000004020e7c10 */ /* 0x000fe4000fffe0ff */
[----:B------:R-:W-:Y:S01]  /*0200*/  LEA R15, R15, UR4, 0x2 ;  /* 0x000000040f0f7c11 */ /* 0x000fe2000f8e10ff */
[----:B------:R-:W-:Y:S01]  /*0210*/  VIADD R18, R18, 0x10 ;  /* 0x0000001012127836 */ /* 0x000fe20000000000 */
[----:B------:R-:W-:Y:S02]  /*0220*/  LEA R16, R3, R14, 0x2 ;  /* 0x0000000e03107211 */ /* 0x000fe400078e10ff */
[----:B------:R-:W-:-:S07]  /*0230*/  IADD3 R17, PT, PT, R17, UR4, RZ ;  /* 0x0000000411117c10 */ /* 0x000fce000fffe0ff */
.L_x_13:
[----:B0-----:R-:W0:Y:S01]  /*0240*/  LDC.64 R4, c[0x0][0x380] ;  /* 0x0000e000ff047b82 */ /* 0x001e220000000a00 */
[-C--:B------:R-:W-:Y:S01]  /*0250*/  IADD3 R23, PT, PT, R9, R12.reuse, RZ ;  /* 0x0000000c09177210 */ /* 0x080fe20007ffe0ff */
[----:B------:R-:W1:Y:S01]  /*0260*/  LDCU UR8, c[0x0][0x398] ;  /* 0x00007300ff0877ac */ /* 0x000e620008000800 */
[----:B------:R-:W-:-:S05]  /*0270*/  IADD3 R25, PT, PT, R13, R12, RZ ;  /* 0x0000000c0d197210 */ /* 0x000fca0007ffe0ff */
[----:B------:R-:W2:Y:S01]  /*0280*/  LDC.64 R2, c[0x0][0x388] ;  /* 0x0000e200ff027b82 */ /* 0x000ea20000000a00 */
[----:B0-----:R-:W-:-:S06]  /*0290*/  IMAD.WIDE.U32 R4, R23, 0x4, R4 ;  /* 0x0000000417047825 */ /* 0x001fcc00078e0004 */
[----:B------:R-:W3:Y:S01]  /*02a0*/  LDG.E R4, desc[UR6][R4.64] ;  /* 0x0000000604047981 */ /* 0x000ee2000c1e1900 */
[----:B--2---:R-:W-:-:S06]  /*02b0*/  IMAD.WIDE.U32 R2, R25, 0x4, R2 ;  /* 0x0000000419027825 */ /* 0x004fcc00078e0002 */
[----:B------:R-:W2:Y:S01]  /*02c0*/  LDG.E R3, desc[UR6][R2.64] ;  /* 0x0000000602037981 */ /* 0x000ea2000c1e1900 */
[C---:B------:R-:W-:Y:S01]  /*02d0*/  ISETP.GE.U32.AND P1, PT, R0.reuse, 0x8, PT ;  /* 0x000000080000780c */ /* 0x040fe20003f26070 */
[----:B------:R-:W-:Y:S01]  /*02e0*/  IMAD.IADD R12, R0, 0x1, R12 ;  /* 0x00000001000c7824 */ /* 0x000fe200078e020c */
[----:B------:R-:W-:-:S04]  /*02f0*/  MOV R23, RZ ;  /* 0x000000ff00177202 */ /* 0x000fc80000000f00 */
[----:B-1----:R-:W-:Y:S01]  /*0300*/  ISETP.GE.AND P0, PT, R12, UR8, PT ;  /* 0x000000080c007c0c */ /* 0x002fe2000bf06270 */
[----:B---3--:R0:W-:Y:S04]  /*0310*/  STS [R15], R4 ;  /* 0x000000040f007388 */ /* 0x0081e80000000800 */
[----:B--2---:R0:W-:Y:S01]  /*0320*/  STS [R16], R3 ;  /* 0x0000000310007388 */ /* 0x0041e20000000800 */
[----:B------:R-:W-:Y:S06]  /*0330*/  BAR.SYNC.DEFER_BLOCKING 0x0 ;  /* 0x0000000000007b1d */ /* 0x000fec0000010000 */
[----:B------:R-:W-:Y:S05]  /*0340*/  @!P1 BRA `(.L_x_8) ;  /* 0x0000000000a49947 */ /* 0x000fea0003800000 */
[----:B0-----:R-:W-:Y:S01]  /*0350*/  LOP3.LUT R4, R0, 0xfffffff8, RZ, 0xc0, !PT ;  /* 0xfffffff800047812 */ /* 0x001fe200078ec0ff */
[----:B------:R-:W-:Y:S01]  /*0360*/  IMAD.MOV.U32 R3, RZ, RZ, R17 ;  /* 0x000000ffff037224 */ /* 0x000fe200078e0011 */
[----:B------:R-:W-:Y:S02]  /*0370*/  MOV R2, R18 ;  /* 0x0000001200027202 */ /* 0x000fe40000000f00 */
[----:B------:R-:W-:-:S07]  /*0380*/  IADD3 R4, PT, PT, -R4, RZ, RZ ;  /* 0x000000ff04047210 */ /* 0x000fce0007ffe1ff */
.L_x_9:
[----:B------:R-:W-:Y:S01]  /*0390*/  LDS R20, [R2+-0x10] ;  /* 0xfffff00002147984 */ /* 0x000fe20000000800 */
[----:B------:R-:W-:Y:S01]  /*03a0*/  LEA R23, R0, R3, 0x2 ;  /* 0x0000000300177211 */ /* 0x000fe200078e10ff */
[----:B------:R-:W-:Y:S02]  /*03b0*/  VIADD R4, R4, 0x8 ;  /* 0x0000000804047836 */ /* 0x000fe40000000000 */
[----:B------:R0:W1:Y:S02]  /*03c0*/  LDS R5, [R3] ;  /* 0x0000000003057984 */ /* 0x0000640000000800 */
[----:B------:R-:W-:Y:S01]  /*03d0*/  IMAD R25, R0, 0x4, R23 ;  /* 0x0000000400197824 */ /* 0x000fe200078e0217 */
[----:B------:R-:W-:Y:S01]  /*03e0*/  ISETP.NE.AND P1, PT, R4, RZ, PT ;  /* 0x000000ff0400720c */ /* 0x000fe20003f25270 */
[----:B------:R-:W-:Y:S03]  /*03f0*/  LDS R22, [R2+-0xc] ;  /* 0xfffff40002167984 */ /* 0x000fe60000000800 */
[C---:B------:R-:W-:Y:S01]  /*0400*/  LEA R27, R0.reuse, R25, 0x2 ;  /* 0x00000019001b7211 */ /* 0x040fe200078e10ff */
[----:B------:R2:W3:Y:S01]  /*0410*/  LDS R24, [R23] ;  /* 0x0000000017187984 */ /* 0x0004e20000000800 */
[----:B0-----:R-:W-:-:S02]  /*0420*/  LEA R3, R0, R3, 0x5 ;  /* 0x0000000300037211 */ /* 0x001fc400078e28ff */
[C---:B------:R-:W-:Y:S01]  /*0430*/  LEA R29, R0.reuse, R27, 0x2 ;  /* 0x0000001b001d7211 */ /* 0x040fe200078e10ff */
[----:B------:R-:W-:Y:S04]  /*0440*/  LDS R26, [R2+-0x4] ;  /* 0xfffffc00021a7984 */ /* 0x000fe80000000800 */
[----:B------:R-:W-:Y:S01]  /*0450*/  LDS R28, [R27] ;  /* 0x000000001b1c7984 */ /* 0x000fe20000000800 */
[----:B--2---:R-:W-:Y:S02]  /*0460*/  IMAD R23, R0, 0x4, R29 ;  /* 0x0000000400177824 */ /* 0x004fe400078e021d */
[----:B-1----:R-:W-:Y:S02]  /*0470*/  FFMA R19, R20, R5, R19 ;  /* 0x0000000514137223 */ /* 0x002fe40000000013 */
[----:B------:R-:W-:Y:S04]  /*0480*/  LDS R5, [R2+-0x8] ;  /* 0xfffff80002057984 */ /* 0x000fe80000000800 */
[----:B------:R0:W1:Y:S01]  /*0490*/  LDS R20, [R25] ;  /* 0x0000000019147984 */ /* 0x0000620000000800 */
[----:B---3--:R-:W-:-:S03]  /*04a0*/  FFMA R24, R22, R24, R19 ;  /* 0x0000001816187223 */ /* 0x008fc60000000013 */
[----:B------:R-:W-:Y:S04]  /*04b0*/  LDS R19, [R2] ;  /* 0x0000000002137984 */ /* 0x000fe80000000800 */
[----:B------:R-:W2:Y:S01]  /*04c0*/  LDS R22, [R29] ;  /* 0x000000001d167984 */ /* 0x000ea20000000800 */
[----:B0-----:R-:W-:Y:S01]  /*04d0*/  LEA R25, R0, R23, 0x2 ;  /* 0x0000001700197211 */ /* 0x001fe200078e10ff */
[----:B-1----:R-:W-:Y:S02]  /*04e0*/  FFMA R5, R5, R20, R24 ;  /* 0x0000001405057223 */ /* 0x002fe40000000018 */
[----:B------:R-:W-:Y:S02]  /*04f0*/  LDS R20, [R2+0x4] ;  /* 0x0000040002147984 */ /* 0x000fe40000000800 */
[----:B------:R-:W-:-:S02]  /*0500*/  FFMA R26, R26, R28, R5 ;  /* 0x0000001c1a1a7223 */ /* 0x000fc40000000005 */
[----:B------:R-:W0:Y:S02]  /*0510*/  LDS R5, [R23] ;  /* 0x0000000017057984 */ /* 0x000e240000000800 */
[----:B--2---:R-:W-:Y:S01]  /*0520*/  FFMA R19, R19, R22, R26 ;  /* 0x0000001613137223 */ /* 0x004fe2000000001a */
[----:B------:R-:W-:Y:S01]  /*0530*/  LEA R26, R0, R25, 0x2 ;  /* 0x00000019001a7211 */ /* 0x000fe200078e10ff */
[----:B------:R-:W-:Y:S04]  /*0540*/  LDS R22, [R2+0x8] ;  /* 0x0000080002167984 */ /* 0x000fe80000000800 */
[----:B------:R-:W1:Y:S04]  /*0550*/  LDS R25, [R25] ;  /* 0x0000000019197984 */ /* 0x000e680000000800 */
[----:B------:R-:W-:Y:S04]  /*0560*/  LDS R26, [R26] ;  /* 0x000000001a1a7984 */ /* 0x000fe80000000800 */
[----:B------:R2:W3:Y:S02]  /*0570*/  LDS R24, [R2+0xc] ;  /* 0x00000c0002187984 */ /* 0x0004e40000000800 */
[----:B--2---:R-:W-:Y:S01]  /*0580*/  IADD3 R2, PT, PT, R2, 0x20, RZ ;  /* 0x0000002002027810 */ /* 0x004fe20007ffe0ff */
[----:B0-----:R-:W-:-:S04]  /*0590*/  FFMA R5, R20, R5, R19 ;  /* 0x0000000514057223 */ /* 0x001fc80000000013 */
[----:B-1----:R-:W-:-:S04]  /*05a0*/  FFMA R5, R22, R25, R5 ;  /* 0x0000001916057223 */ /* 0x002fc80000000005 */
[----:B---3--:R-:W-:Y:S01]  /*05b0*/  FFMA R19, R24, R26, R5 ;  /* 0x0000001a18137223 */ /* 0x008fe20000000005 */
[----:B------:R-:W-:Y:S06]  /*05c0*/  @P1 BRA `(.L_x_9) ;  /* 0xfffffffc00701947 */ /* 0x000fec000383ffff */
[----:B------:R-:W-:-:S07]  /*05d0*/  IMAD.MOV.U32 R23, RZ, RZ, R11 ;  /* 0x000000ffff177224 */ /* 0x000fce00078e000b */
.L_x_8:
[----:B------:R-:W-:-:S13]  /*05e0*/  ISETP.NE.AND P1, PT, R21, RZ, PT ;  /* 0x000000ff1500720c */ /* 0x000fda0003f25270 */
[----:B------:R-:W-:Y:S05]  /*05f0*/  @!P1 BRA `(.L_x_10) ;  /* 0x0000000000e89947 */ /* 0x000fea0003800000 */
[----:B------:R-:W-:Y:S02]  /*0600*/  IADD3 R2, PT, PT, R21, -0x1, RZ ;  /* 0xffffffff15027810 */ /* 0x000fe40007ffe0ff */
[----:B------:R-:W-:Y:S02]  /*0610*/  LOP3.LUT P2, R26, R0, 0x3, RZ, 0xc0, !PT ;  /* 0x00000003001a7812 */ /* 0x000fe4000784c0ff */
[----:B------:R-:W-:-:S13]  /*0620*/  ISETP.GE.U32.AND P1, PT, R2, 0x3, PT ;  /* 0x000000030200780c */ /* 0x000fda0003f26070 */
[----:B------:R-:W-:Y:S05]  /*0630*/  @!P1 BRA `(.L_x_11) ;  /* 0x00000000005c9947 */ /* 0x000fea0003800000 */
[----:B------:R-:W1:Y:S01]  /*0640*/  S2UR UR5, SR_CgaCtaId ;  /* 0x00000000000579c3 */ /* 0x000e620000008800 */
[----:B------:R-:W-:Y:S01]  /*0650*/  UMOV UR4, 0x400 ;  /* 0x0000040000047882 */ /* 0x000fe20000000000 */
[C---:B0-----:R-:W-:Y:S01]  /*0660*/  IMAD R3, R23.reuse, R0, R7 ;  /* 0x0000000017037224 */ /* 0x041fe200078e0207 */
[----:B------:R-:W-:Y:S02]  /*0670*/  IADD3 R2, PT, PT, R10, R23, RZ ;  /* 0x000000170a027210 */ /* 0x000fe40007ffe0ff */
[----:B------:R-:W-:Y:S01]  /*0680*/  IADD3 R23, PT, PT, R23, 0x4, RZ ;  /* 0x0000000417177810 */ /* 0x000fe20007ffe0ff */
[----:B------:R-:W-:-:S05]  /*0690*/  IMAD R27, R3, 0x4, R14 ;  /* 0x00000004031b7824 */ /* 0x000fca00078e020e */
[C---:B------:R-:W-:Y:S01]  /*06a0*/  LEA R25, R0.reuse, R27, 0x2 ;  /* 0x0000001b00197211 */ /* 0x040fe200078e10ff */
[----:B------:R-:W-:Y:S03]  /*06b0*/  LDS R22, [R27] ;  /* 0x000000001b167984 */ /* 0x000fe60000000800 */
[C---:B------:R-:W-:Y:S02]  /*06c0*/  LEA R29, R0.reuse, R25, 0x2 ;  /* 0x00000019001d7211 */ /* 0x040fe400078e10ff */
[----:B------:R-:W-:Y:S03]  /*06d0*/  LDS R25, [R25] ;  /* 0x0000000019197984 */ /* 0x000fe60000000800 */
[----:B------:R-:W-:Y:S01]  /*06e0*/  IMAD R28, R0, 0x4, R29 ;  /* 0x00000004001c7824 */ /* 0x000fe200078e021d */
[----:B-1----:R-:W-:-:S05]  /*06f0*/  ULEA UR4, UR5, UR4, 0x18 ;  /* 0x0000000405047291 */ /* 0x002fca000f8ec0ff */
[----:B------:R-:W-:Y:S01]  /*0700*/  LDS R28, [R28] ;  /* 0x000000001c1c7984 */ /* 0x000fe20000000800 */
[----:B------:R-:W-:-:S03]  /*0710*/  LEA R24, R2, UR4, 0x2 ;  /* 0x0000000402187c11 */ /* 0x000fc6000f8e10ff */
[----:B------:R-:W-:Y:S04]  /*0720*/  LDS R2, [R29] ;  /* 0x000000001d027984 */ /* 0x000fe80000000800 */
[----:B------:R-:W0:Y:S04]  /*0730*/  LDS R20, [R24] ;  /* 0x0000000018147984 */ /* 0x000e280000000800 */
[----:B------:R-:W1:Y:S04]  /*0740*/  LDS R4, [R24+0x4] ;  /* 0x0000040018047984 */ /* 0x000e680000000800 */
[----:B------:R-:W2:Y:S04]  /*0750*/  LDS R5, [R24+0x8] ;  /* 0x0000080018057984 */ /* 0x000ea80000000800 */
[----:B------:R-:W3:Y:S01]  /*0760*/  LDS R3, [R24+0xc] ;  /* 0x00000c0018037984 */ /* 0x000ee20000000800 */
[----:B0-----:R-:W-:-:S04]  /*0770*/  FFMA R19, R20, R22, R19 ;  /* 0x0000001614137223 */ /* 0x001fc80000000013 */
[----:B-1----:R-:W-:-:S04]  /*0780*/  FFMA R4, R4, R25, R19 ;  /* 0x0000001904047223 */ /* 0x002fc80000000013 */
[----:B--2---:R-:W-:-:S04]  /*0790*/  FFMA R2, R5, R2, R4 ;  /* 0x0000000205027223 */ /* 0x004fc80000000004 */
[----:B---3--:R-:W-:-:S07]  /*07a0*/  FFMA R19, R3, R28, R2 ;  /* 0x0000001c03137223 */ /* 0x008fce0000000002 */
.L_x_11:
[----:B------:R-:W-:Y:S05]  /*07b0*/  @!P2 BRA `(.L_x_10) ;  /* 0x000000000078a947 */ /* 0x000fea0003800000 */
[----:B------:R-:W-:Y:S02]  /*07c0*/  ISETP.NE.AND P1, PT, R26, 0x1, PT ;  /* 0x000000011a00780c */ /* 0x000fe40003f25270 */
[----:B------:R-:W-:-:S04]  /*07d0*/  LOP3.LUT R2, R0, 0x1, RZ, 0xc0, !PT ;  /* 0x0000000100027812 */ /* 0x000fc800078ec0ff */
[----:B------:R-:W-:-:S07]  /*07e0*/  ISETP.NE.U32.AND P2, PT, R2, 0x1, PT ;  /* 0x000000010200780c */ /* 0x000fce0003f45070 */
[----:B------:R-:W-:Y:S06]  /*07f0*/  @!P1 BRA `(.L_x_12) ;  /* 0x00000000003c9947 */ /* 0x000fec0003800000 */
[----:B------:R-:W1:Y:S01]  /*0800*/  S2UR UR5, SR_CgaCtaId ;  /* 0x00000000000579c3 */ /* 0x000e620000008800 */
[----:B------:R-:W-:Y:S01]  /*0810*/  UMOV UR4, 0x400 ;  /* 0x0000040000047882 */ /* 0x000fe20000000000 */
[C---:B0-----:R-:W-:Y:S01]  /*0820*/  IMAD R3, R23.reuse, R0, R7 ;  /* 0x0000000017037224 */ /* 0x041fe200078e0207 */
[----:B------:R-:W-:Y:S02]  /*0830*/  IADD3 R2, PT, PT, R10, R23, RZ ;  /* 0x000000170a027210 */ /* 0x000fe40007ffe0ff */
[----:B------:R-:W-:Y:S01]  /*0840*/  IADD3 R23, PT, PT, R23, 0x2, RZ ;  /* 0x0000000217177810 */ /* 0x000fe20007ffe0ff */
[----:B------:R-:W-:-:S05]  /*0850*/  IMAD R3, R3, 0x4, R14 ;  /* 0x0000000403037824 */ /* 0x000fca00078e020e */
[----:B------:R-:W-:Y:S01]  /*0860*/  LEA R20, R0, R3, 0x2 ;  /* 0x0000000300147211 */ /* 0x000fe200078e10ff */
[----:B------:R-:W-:Y:S05]  /*0870*/  LDS R5, [R3] ;  /* 0x0000000003057984 */ /* 0x000fea0000000800 */
[----:B------:R-:W-:Y:S01]  /*0880*/  LDS R20, [R20] ;  /* 0x0000000014147984 */ /* 0x000fe20000000800 */
[----:B-1----:R-:W-:-:S06]  /*0890*/  ULEA UR4, UR5, UR4, 0x18 ;  /* 0x0000000405047291 */ /* 0x002fcc000f8ec0ff */
[----:B------:R-:W-:-:S05]  /*08a0*/  LEA R2, R2, UR4, 0x2 ;  /* 0x0000000402027c11 */ /* 0x000fca000f8e10ff */
[----:B------:R-:W0:Y:S04]  /*08b0*/  LDS R4, [R2] ;  /* 0x0000000002047984 */ /* 0x000e280000000800 */
[----:B------:R-:W1:Y:S01]  /*08c0*/  LDS R25, [R2+0x4] ;  /* 0x0000040002197984 */ /* 0x000e620000000800 */
[----:B0-----:R-:W-:-:S04]  /*08d0*/  FFMA R4, R4, R5, R19 ;  /* 0x0000000504047223 */ /* 0x001fc80000000013 */
[----:B-1----:R-:W-:-:S07]  /*08e0*/  FFMA R19, R25, R20, R4 ;  /* 0x0000001419137223 */ /* 0x002fce0000000004 */
.L_x_12:
[----:B------:R-:W-:Y:S05]  /*08f0*/  @P2 BRA `(.L_x_10) ;  /* 0x0000000000282947 */ /* 0x000fea0003800000 */
[----:B------:R-:W1:Y:S01]  /*0900*/  S2UR UR5, SR_CgaCtaId ;  /* 0x00000000000579c3 */ /* 0x000e620000008800 */
[----:B------:R-:W-:Y:S01]  /*0910*/  UMOV UR4, 0x400 ;  /* 0x0000040000047882 */ /* 0x000fe20000000000 */
[----:B0-----:R-:W-:Y:S02]  /*0920*/  IMAD R3, R0, R23, R7 ;  /* 0x0000001700037224 */ /* 0x001fe400078e0207 */
[----:B------:R-:W-:-:S03]  /*0930*/  IMAD.IADD R2, R10, 0x1, R23 ;  /* 0x000000010a027824 */ /* 0x000fc600078e0217 */
[----:B------:R-:W-:-:S06]  /*0940*/  LEA R3, R3, R14, 0x2 ;  /* 0x0000000e03037211 */ /* 0x000fcc00078e10ff */
[----:B------:R-:W-:Y:S01]  /*0950*/  LDS R3, [R3] ;  /* 0x0000000003037984 */ /* 0x000fe20000000800 */
[----:B-1----:R-:W-:-:S06]  /*0960*/  ULEA UR4, UR5, UR4, 0x18 ;  /* 0x0000000405047291 */ /* 0x002fcc000f8ec0ff */
[----:B------:R-:W-:-:S06]  /*0970*/  LEA R2, R2, UR4, 0x2 ;  /* 0x0000000402027c11 */ /* 0x000fcc000f8e10ff */
[----:B------:R-:W0:Y:S02]  /*0980*/  LDS R2, [R2] ;  /* 0x0000000002027984 */ /* 0x000e240000000800 */
[----:B0-----:R-:W-:-:S07]  /*0990*/  FFMA R19, R2, R3, R19 ;  /* 0x0000000302137223 */ /* 0x001fce0000000013 */
.L_x_10:
[----:B------:R-:W-:Y:S06]  /*09a0*/  BAR.SYNC.DEFER_BLOCKING 0x0 ;  /* 0x0000000000007b1d */ /* 0x000fec0000010000 */
[----:B------:R-:W-:Y:S05]  /*09b0*/  @!P0 BRA `(.L_x_13) ;  /* 0xfffffff800208947 */ /* 0x000fea000383ffff */
.L_x_7:
[----:B0-----:R-:W0:Y:S01]  /*09c0*/  LDC.64 R2, c[0x0][0x390] ;  /* 0x0000e400ff027b82 */ /* 0x001e220000000a00 */
[----:B------:R-:W-:-:S05]  /*09d0*/  IADD3 R7, PT, PT, R6, R7, RZ ;  /* 0x0000000706077210 */ /* 0x000fca0007ffe0ff */
[----:B------:R-:W-:-:S04]  /*09e0*/  IMAD R7, R8, UR8, R7 ;  /* 0x0000000808077c24 */ /* 0x000fc8000f8e0207 */
[----:B0-----:R-:W-:-:S05]  /*09f0*/  IMAD.WIDE R2, R7, 0x4, R2 ;  /* 0x0000000407027825 */ /* 0x001fca00078e0202 */
[----:B------:R-:W-:Y:S01]  /*0a00*/  STG.E desc[UR6][R2.64], R19 ;  /* 0x0000001302007986 */ /* 0x000fe2000c101906 */
[----:B------:R-:W-:Y:S05]  /*0a10*/  EXIT ;  /* 0x000000000000794d */ /* 0x000fea0003800000 */
.L_x_14:
        /* <DEDUP_REMOVED lines=14> */
.L_x_16:


//--------------------- .nv.shared._Z24matmul_cuda_naive_kernelPfS_S_i --------------------------
	.section	.nv.shared._Z24matmul_cuda_naive_kernelPfS_S_i,"aw",@nobits
	.sectionflags	@""
	.align	16
	.zero		1024


//--------------------- .nv.shared.reserved.0     --------------------------
	.section	.nv.shared.reserved.0,"aw",@nobits
	.weak		__nv_reservedSMEM_offset_0_alias
	.size		__nv_reservedSMEM_offset_0_alias, 0, 64
	.other		__nv_reservedSMEM_offset_0_alias,@"STO_CUDA_RESERVED_SHARED STV_DEFAULT"
__nv_reservedSMEM_offset_0_alias:
	.zero		0
	.zero		64


//--------------------- .nv.shared._Z18matmul_cuda_kernelPfS_S_i --------------------------
	.section	.nv.shared._Z18matmul_cuda_kernelPfS_S_i,"aw",@nobits
	.sectionflags	@""
	.align	16
	.zero		1024


//--------------------- .nv.constant0._Z24matmul_cuda_naive_kernelPfS_S_i --------------------------
	.section	.nv.constant0._Z24matmul_cuda_naive_kernelPfS_S_i,"a",@progbits
	.sectionflags	@""
	.align	4
.nv.constant0._Z24matmul_cuda_naive_kernelPfS_S_i:
	.zero		924


//--------------------- .nv.constant0._Z18matmul_cuda_kernelPfS_S_i --------------------------
	.section	.nv.constant0._Z18matmul_cuda_kernelPfS_S_i,"a",@progbits
	.sectionflags	@""
	.align	4
.nv.constant0._Z18matmul_cuda_kernelPfS_S_i:
	.zero		924


//--------------------- SYMBOLS --------------------------

	.type		.nv.reservedSmem.offset0,@object
	.size		.nv.reservedSmem.offset0,0x4
	.type		.nv.reservedSmem.cap,@object
	.size		.nv.reservedSmem.cap,0x4
